//
// Generated by NVIDIA NVVM Compiler
//
// Compiler Build ID: CL-36424714
// Cuda compilation tools, release 13.0, V13.0.88
// Based on NVVM 20.0.0
//

.version 9.0
.target sm_100
.address_size 64

	// .globl	_Z7matmultPdS_S_

.visible .entry _Z7matmultPdS_S_(
	.param .u64 .ptr .align 1 _Z7matmultPdS_S__param_0,
	.param .u64 .ptr .align 1 _Z7matmultPdS_S__param_1,
	.param .u64 .ptr .align 1 _Z7matmultPdS_S__param_2
)
{
	.reg .pred 	%p<4>;
	.reg .b32 	%r<12>;
	.reg .b64 	%rd<13>;
	.reg .b64 	%fd<14>;

	ld.param.u64 	%rd1, [_Z7matmultPdS_S__param_0];
	ld.param.u64 	%rd2, [_Z7matmultPdS_S__param_1];
	ld.param.u64 	%rd3, [_Z7matmultPdS_S__param_2];
	mov.u32 	%r3, %tid.x;
	mov.u32 	%r4, %ctaid.x;
	mov.u32 	%r5, %ntid.x;
	mad.lo.s32 	%r1, %r4, %r5, %r3;
	mov.u32 	%r6, %tid.y;
	mov.u32 	%r7, %ctaid.y;
	mov.u32 	%r8, %ntid.y;
	mad.lo.s32 	%r9, %r7, %r8, %r6;
	setp.gt.s32 	%p1, %r1, 3;
	setp.gt.u32 	%p2, %r9, 3;
	or.pred  	%p3, %p1, %p2;
	@%p3 bra 	$L__BB0_2;
	cvta.to.global.u64 	%rd4, %rd1;
	cvta.to.global.u64 	%rd5, %rd2;
	cvta.to.global.u64 	%rd6, %rd3;
	shl.b32 	%r10, %r1, 2;
	add.s32 	%r11, %r10, %r9;
	mul.wide.s32 	%rd7, %r11, 8;
	add.s64 	%rd8, %rd6, %rd7;
	ld.global.f64 	%fd1, [%rd8];
	mul.wide.s32 	%rd9, %r10, 8;
	add.s64 	%rd10, %rd4, %rd9;
	ld.global.f64 	%fd2, [%rd10];
	mul.wide.u32 	%rd11, %r9, 8;
	add.s64 	%rd12, %rd5, %rd11;
	ld.global.f64 	%fd3, [%rd12];
	fma.rn.f64 	%fd4, %fd2, %fd3, %fd1;
	st.global.f64 	[%rd8], %fd4;
	ld.global.f64 	%fd5, [%rd10+8];
	ld.global.f64 	%fd6, [%rd12+32];
	fma.rn.f64 	%fd7, %fd5, %fd6, %fd4;
	st.global.f64 	[%rd8], %fd7;
	ld.global.f64 	%fd8, [%rd10+16];
	ld.global.f64 	%fd9, [%rd12+64];
	fma.rn.f64 	%fd10, %fd8, %fd9, %fd7;
	st.global.f64 	[%rd8], %fd10;
	ld.global.f64 	%fd11, [%rd10+24];
	ld.global.f64 	%fd12, [%rd12+96];
	fma.rn.f64 	%fd13, %fd11, %fd12, %fd10;
	st.global.f64 	[%rd8], %fd13;
$L__BB0_2:
	ret;

}


// ===== COMPILED SASS (sm_100) =====

	.target	sm_100

	.elftype	@"ET_EXEC"


//--------------------- .note.nv.tkinfo           --------------------------
	.section	.note.nv.tkinfo,"",@"SHT_NOTE"
	.sectionflags	@"SHF_NOTE_NV_TKINFO"
	.tkinfo
        /*0018*/ 	.word	0x00000002
        /*0030*/ 	.string	""
        /*0030*/ 	.string	"ptxas"
        /*0030*/ 	.string	"Cuda compilation tools, release 13.0, V13.0.88"
        /*0030*/ 	.string	"Build cuda_13.0.r13.0/compiler.36424714_0"
        /*0030*/ 	.string	"-arch sm_100 -m 64 "



//--------------------- .note.nv.cuinfo           --------------------------
	.section	.note.nv.cuinfo,"",@"SHT_NOTE"
	.sectionflags	@"SHF_NOTE_NV_CUINFO"
        /*0018*/ 	.short	0x0002
        /*001a*/ 	.short	0x0064
        /*001c*/ 	.short	0x0082
	.zero		2


//--------------------- .nv.info                  --------------------------
	.section	.nv.info,"",@"SHT_CUDA_INFO"
	.align	4


	//----- nvinfo : EIATTR_REGCOUNT
	.align		4
        /*0000*/ 	.byte	0x04, 0x2f
        /*0002*/ 	.short	(.L_1 - .L_0)
	.align		4
.L_0:
        /*0004*/ 	.word	index@(_Z7matmultPdS_S_)
        /*0008*/ 	.word	0x00000014


	//----- nvinfo : EIATTR_FRAME_SIZE
	.align		4
.L_1:
        /*000c*/ 	.byte	0x04, 0x11
        /*000e*/ 	.short	(.L_3 - .L_2)
	.align		4
.L_2:
        /*0010*/ 	.word	index@(_Z7matmultPdS_S_)
        /*0014*/ 	.word	0x00000000


	//----- nvinfo : EIATTR_MIN_STACK_SIZE
	.align		4
.L_3:
        /*0018*/ 	.byte	0x04, 0x12
        /*001a*/ 	.short	(.L_5 - .L_4)
	.align		4
.L_4:
        /*001c*/ 	.word	index@(_Z7matmultPdS_S_)
        /*0020*/ 	.word	0x00000000
.L_5:


//--------------------- .nv.compat                --------------------------
	.section	.nv.compat,"",@"SHT_CUDA_COMPAT_INFO"
	.align	4
        /*0000*/ 	.byte	0x02, 0x09, 0x00, 0x00, 0x02, 0x02, 0x01, 0x00, 0x02, 0x05, 0x05, 0x00, 0x03, 0x07, 0x01, 0x01
        /*0010*/ 	.byte	0x02, 0x03, 0x00, 0x00, 0x02, 0x06, 0x01, 0x00, 0x04, 0x0b, 0x08, 0x00, 0x01, 0x00, 0x00, 0x00
        /*0020*/ 	.byte	0x00, 0x00, 0x00, 0x00


//--------------------- .nv.info._Z7matmultPdS_S_ --------------------------
	.section	.nv.info._Z7matmultPdS_S_,"",@"SHT_CUDA_INFO"
	.sectionflags	@""
	.align	4


	//----- nvinfo : EIATTR_CUDA_API_VERSION
	.align		4
        /*0000*/ 	.byte	0x04, 0x37
        /*0002*/ 	.short	(.L_7 - .L_6)
.L_6:
        /*0004*/ 	.word	0x00000082


	//----- nvinfo : EIATTR_KPARAM_INFO
	.align		4
.L_7:
        /*0008*/ 	.byte	0x04, 0x17
        /*000a*/ 	.short	(.L_9 - .L_8)
.L_8:
        /*000c*/ 	.word	0x00000000
        /*0010*/ 	.short	0x0002
        /*0012*/ 	.short	0x0010
        /*0014*/ 	.byte	0x00, 0xf5, 0x21, 0x00


	//----- nvinfo : EIATTR_KPARAM_INFO
	.align		4
.L_9:
        /*0018*/ 	.byte	0x04, 0x17
        /*001a*/ 	.short	(.L_11 - .L_10)
.L_10:
        /*001c*/ 	.word	0x00000000
        /*0020*/ 	.short	0x0001
        /*0022*/ 	.short	0x0008
        /*0024*/ 	.byte	0x00, 0xf5, 0x21, 0x00


	//----- nvinfo : EIATTR_KPARAM_INFO
	.align		4
.L_11:
        /*0028*/ 	.byte	0x04, 0x17
        /*002a*/ 	.short	(.L_13 - .L_12)
.L_12:
        /*002c*/ 	.word	0x00000000
        /*0030*/ 	.short	0x0000
        /*0032*/ 	.short	0x0000
        /*0034*/ 	.byte	0x00, 0xf5, 0x21, 0x00


	//----- nvinfo : EIATTR_SPARSE_MMA_MASK
	.align		4
.L_13:
        /*0038*/ 	.byte	0x03, 0x50
        /*003a*/ 	.short	0x0000


	//----- nvinfo : EIATTR_MAXREG_COUNT
	.align		4
        /*003c*/ 	.byte	0x03, 0x1b
        /*003e*/ 	.short	0x00ff


	//----- nvinfo : EIATTR_MERCURY_ISA_VERSION
	.align		4
        /*0040*/ 	.byte	0x03, 0x5f
        /*0042*/ 	.short	0x0101


	//----- nvinfo : EIATTR_VRC_CTA_INIT_COUNT
	.align		4
        /*0044*/ 	.byte	0x02, 0x4a
	.zero		1
	.zero		1


	//----- nvinfo : EIATTR_EXIT_INSTR_OFFSETS
	.align		4
        /*0048*/ 	.byte	0x04, 0x1c
        /*004a*/ 	.short	(.L_15 - .L_14)


	//   ....[0]....
.L_14:
        /*004c*/ 	.word	0x000000b0


	//   ....[1]....
        /*0050*/ 	.word	0x00000260


	//----- nvinfo : EIATTR_CBANK_PARAM_SIZE
	.align		4
.L_15:
        /*0054*/ 	.byte	0x03, 0x19
        /*0056*/ 	.short	0x0018


	//----- nvinfo : EIATTR_PARAM_CBANK
	.align		4
        /*0058*/ 	.byte	0x04, 0x0a
        /*005a*/ 	.short	(.L_17 - .L_16)
	.align		4
.L_16:
        /*005c*/ 	.word	index@(.nv.constant0._Z7matmultPdS_S_)
        /*0060*/ 	.short	0x0380
        /*0062*/ 	.short	0x0018


	//----- nvinfo : EIATTR_SW_WAR
	.align		4
.L_17:
        /*0064*/ 	.byte	0x04, 0x36
        /*0066*/ 	.short	(.L_19 - .L_18)
.L_18:
        /*0068*/ 	.word	0x00000008
.L_19:


//--------------------- .nv.callgraph             --------------------------
	.section	.nv.callgraph,"",@"SHT_CUDA_CALLGRAPH"
	.align	4
	.sectionentsize	8
	.align		4
        /*0000*/ 	.word	0x00000000
	.align		4
        /*0004*/ 	.word	0xffffffff
	.align		4
        /*0008*/ 	.word	0x00000000
	.align		4
        /*000c*/ 	.word	0xfffffffe
	.align		4
        /*0010*/ 	.word	0x00000000
	.align		4
        /*0014*/ 	.word	0xfffffffd
	.align		4
        /*0018*/ 	.word	0x00000000
	.align		4
        /*001c*/ 	.word	0xfffffffc


//--------------------- .text._Z7matmultPdS_S_    --------------------------
	.section	.text._Z7matmultPdS_S_,"ax",@progbits
	.align	128
        .global         _Z7matmultPdS_S_
        .type           _Z7matmultPdS_S_,@function
        .size           _Z7matmultPdS_S_,(.L_x_1 - _Z7matmultPdS_S_)
        .other          _Z7matmultPdS_S_,@"STO_CUDA_ENTRY STV_DEFAULT"
_Z7matmultPdS_S_:
.text._Z7matmultPdS_S_:
[----:B------:R-:W-:Y:S01]  /*0000*/  LDC R1, c[0x0][0x37c] ;  /* 0x0000df00ff017b82 */ /* 0x000fe20000000800 */
[----:B------:R-:W0:Y:S07]  /*0010*/  S2R R9, SR_TID.Y ;  /* 0x0000000000097919 */ /* 0x000e2e0000002200 */
[----:B------:R-:W1:Y:S01]  /*0020*/  LDC R3, c[0x0][0x360] ;  /* 0x0000d800ff037b82 */ /* 0x000e620000000800 */
[----:B------:R-:W1:Y:S07]  /*0030*/  S2R R0, SR_TID.X ;  /* 0x0000000000007919 */ /* 0x000e6e0000002100 */
[----:B------:R-:W0:Y:S08]  /*0040*/  S2UR UR5, SR_CTAID.Y ;  /* 0x00000000000579c3 */ /* 0x000e300000002600 */
[----:B------:R-:W0:Y:S08]  /*0050*/  LDC R2, c[0x0][0x364] ;  /* 0x0000d900ff027b82 */ /* 0x000e300000000800 */
[----:B------:R-:W1:Y:S01]  /*0060*/  S2UR UR4, SR_CTAID.X ;  /* 0x00000000000479c3 */ /* 0x000e620000002500 */
[----:B0-----:R-:W-:-:S05]  /*0070*/  IMAD R9, R2, UR5, R9 ;  /* 0x0000000502097c24 */ /* 0x001fca000f8e0209 */
[----:B------:R-:W-:Y:S01]  /*0080*/  ISETP.GT.U32.AND P0, PT, R9, 0x3, PT ;  /* 0x000000030900780c */ /* 0x000fe20003f04070 */
[----:B-1----:R-:W-:-:S05]  /*0090*/  IMAD R0, R3, UR4, R0 ;  /* 0x0000000403007c24 */ /* 0x002fca000f8e0200 */
[----:B------:R-:W-:-:S13]  /*00a0*/  ISETP.GT.OR P0, PT, R0, 0x3, P0 ;  /* 0x000000030000780c */ /* 0x000fda0000704670 */
[----:B------:R-:W-:Y:S05]  /*00b0*/  @P0 EXIT ;  /* 0x000000000000094d */ /* 0x000fea0003800000 */
[----:B------:R-:W0:Y:S01]  /*00c0*/  LDC.64 R6, c[0x0][0x380] ;  /* 0x0000e000ff067b82 */ /* 0x000e220000000a00 */
[----:B------:R-:W1:Y:S01]  /*00d0*/  LDCU.64 UR4, c[0x0][0x358] ;  /* 0x00006b00ff0477ac */ /* 0x000e620008000a00 */
[----:B------:R-:W-:-:S04]  /*00e0*/  SHF.L.U32 R0, R0, 0x2, RZ ;  /* 0x0000000200007819 */ /* 0x000fc800000006ff */
[----:B------:R-:W-:Y:S02]  /*00f0*/  IADD3 R11, PT, PT, R9, R0, RZ ;  /* 0x00000000090b7210 */ /* 0x000fe40007ffe0ff */
[----:B------:R-:W2:Y:S08]  /*0100*/  LDC.64 R4, c[0x0][0x388] ;  /* 0x0000e200ff047b82 */ /* 0x000eb00000000a00 */
[----:B------:R-:W3:Y:S01]  /*0110*/  LDC.64 R2, c[0x0][0x390] ;  /* 0x0000e400ff027b82 */ /* 0x000ee20000000a00 */
[----:B0-----:R-:W-:-:S04]  /*0120*/  IMAD.WIDE R6, R0, 0x8, R6 ;  /* 0x0000000800067825 */ /* 0x001fc800078e0206 */
[----:B--2---:R-:W-:-:S05]  /*0130*/  IMAD.WIDE.U32 R4, R9, 0x8, R4 ;  /* 0x0000000809047825 */ /* 0x004fca00078e0004 */
[----:B-1----:R-:W2:Y:S01]  /*0140*/  LDG.E.64 R12, desc[UR4][R4.64] ;  /* 0x00000004040c7981 */ /* 0x002ea2000c1e1b00 */
[----:B---3--:R-:W-:-:S03]  /*0150*/  IMAD.WIDE R2, R11, 0x8, R2 ;  /* 0x000000080b027825 */ /* 0x008fc600078e0202 */
[----:B------:R-:W2:Y:S04]  /*0160*/  LDG.E.64 R10, desc[UR4][R6.64] ;  /* 0x00000004060a7981 */ /* 0x000ea8000c1e1b00 */
[----:B------:R-:W2:Y:S02]  /*0170*/  LDG.E.64 R8, desc[UR4][R2.64] ;  /* 0x0000000402087981 */ /* 0x000ea4000c1e1b00 */
[----:B--2---:R-:W-:-:S07]  /*0180*/  DFMA R8, R10, R12, R8 ;  /* 0x0000000c0a08722b */ /* 0x004fce0000000008 */
[----:B------:R-:W-:Y:S04]  /*0190*/  STG.E.64 desc[UR4][R2.64], R8 ;  /* 0x0000000802007986 */ /* 0x000fe8000c101b04 */
        /* <DEDUP_REMOVED lines=11> */
[----:B------:R-:W-:Y:S01]  /*0250*/  STG.E.64 desc[UR4][R2.64], R14 ;  /* 0x0000000e02007986 */ /* 0x000fe2000c101b04 */
[----:B------:R-:W-:Y:S05]  /*0260*/  EXIT ;  /* 0x000000000000794d */ /* 0x000fea0003800000 */
.L_x_0:
[----:B------:R-:W-:-:S00]  /*0270*/  BRA `(.L_x_0) ;  /* 0xfffffffc00fc7947 */ /* 0x000fc0000383ffff */
[----:B------:R-:W-:-:S00]  /*0280*/  NOP ;  /* 0x0000000000007918 */ /* 0x000fc00000000000 */
[----:B------:R-:W-:-:S00]  /*0290*/  NOP ;  /* 0x0000000000007918 */ /* 0x000fc00000000000 */
[----:B------:R-:W-:-:S00]  /*02a0*/  NOP ;  /* 0x0000000000007918 */ /* 0x000fc00000000000 */
[----:B------:R-:W-:-:S00]  /*02b0*/  NOP ;  /* 0x0000000000007918 */ /* 0x000fc00000000000 */
[----:B------:R-:W-:-:S00]  /*02c0*/  NOP ;  /* 0x0000000000007918 */ /* 0x000fc00000000000 */
[----:B------:R-:W-:-:S00]  /*02d0*/  NOP ;  /* 0x0000000000007918 */ /* 0x000fc00000000000 */
[----:B------:R-:W-:-:S00]  /*02e0*/  NOP ;  /* 0x0000000000007918 */ /* 0x000fc00000000000 */
[----:B------:R-:W-:-:S00]  /*02f0*/  NOP ;  /* 0x0000000000007918 */ /* 0x000fc00000000000 */
.L_x_1:


//--------------------- .nv.shared.reserved.0     --------------------------
	.section	.nv.shared.reserved.0,"aw",@nobits
	.weak		__nv_reservedSMEM_offset_0_alias
	.size		__nv_reservedSMEM_offset_0_alias, 0, 64
	.other		__nv_reservedSMEM_offset_0_alias,@"STO_CUDA_RESERVED_SHARED STV_DEFAULT"
__nv_reservedSMEM_offset_0_alias:
	.zero		0
	.zero		64


//--------------------- .nv.constant0._Z7matmultPdS_S_ --------------------------
	.section	.nv.constant0._Z7matmultPdS_S_,"a",@progbits
	.sectionflags	@""
	.align	4
.nv.constant0._Z7matmultPdS_S_:
	.zero		920


//--------------------- SYMBOLS --------------------------

	.type		.nv.reservedSmem.offset0,@object
	.size		.nv.reservedSmem.offset0,0x4
